//
// Generated by NVIDIA NVVM Compiler
//
// Compiler Build ID: CL-36424714
// Cuda compilation tools, release 13.0, V13.0.88
// Based on NVVM 20.0.0
//

.version 9.0
.target sm_100
.address_size 64

	// .globl	_Z12VecAddKernelPiS_S_l

.visible .entry _Z12VecAddKernelPiS_S_l(
	.param .u64 .ptr .align 1 _Z12VecAddKernelPiS_S_l_param_0,
	.param .u64 .ptr .align 1 _Z12VecAddKernelPiS_S_l_param_1,
	.param .u64 .ptr .align 1 _Z12VecAddKernelPiS_S_l_param_2,
	.param .u64 _Z12VecAddKernelPiS_S_l_param_3
)
{
	.reg .b32 	%r<8>;
	.reg .b64 	%rd<11>;

	ld.param.u64 	%rd1, [_Z12VecAddKernelPiS_S_l_param_0];
	ld.param.u64 	%rd2, [_Z12VecAddKernelPiS_S_l_param_1];
	ld.param.u64 	%rd3, [_Z12VecAddKernelPiS_S_l_param_2];
	cvta.to.global.u64 	%rd4, %rd3;
	cvta.to.global.u64 	%rd5, %rd2;
	cvta.to.global.u64 	%rd6, %rd1;
	mov.u32 	%r1, %ntid.x;
	mov.u32 	%r2, %ctaid.x;
	mov.u32 	%r3, %tid.x;
	mad.lo.s32 	%r4, %r1, %r2, %r3;
	mul.wide.s32 	%rd7, %r4, 4;
	add.s64 	%rd8, %rd6, %rd7;
	ld.global.u32 	%r5, [%rd8];
	add.s64 	%rd9, %rd5, %rd7;
	ld.global.u32 	%r6, [%rd9];
	add.s32 	%r7, %r6, %r5;
	add.s64 	%rd10, %rd4, %rd7;
	st.global.u32 	[%rd10], %r7;
	ret;

}


// ===== COMPILED SASS (sm_100) =====

	.target	sm_100

	.elftype	@"ET_EXEC"


//--------------------- .note.nv.tkinfo           --------------------------
	.section	.note.nv.tkinfo,"",@"SHT_NOTE"
	.sectionflags	@"SHF_NOTE_NV_TKINFO"
	.tkinfo
        /*0018*/ 	.word	0x00000002
        /*0030*/ 	.string	""
        /*0030*/ 	.string	"ptxas"
        /*0030*/ 	.string	"Cuda compilation tools, release 13.0, V13.0.88"
        /*0030*/ 	.string	"Build cuda_13.0.r13.0/compiler.36424714_0"
        /*0030*/ 	.string	"-arch sm_100 -m 64 "



//--------------------- .note.nv.cuinfo           --------------------------
	.section	.note.nv.cuinfo,"",@"SHT_NOTE"
	.sectionflags	@"SHF_NOTE_NV_CUINFO"
        /*0018*/ 	.short	0x0002
        /*001a*/ 	.short	0x0064
        /*001c*/ 	.short	0x0082
	.zero		2


//--------------------- .nv.info                  --------------------------
	.section	.nv.info,"",@"SHT_CUDA_INFO"
	.align	4


	//----- nvinfo : EIATTR_REGCOUNT
	.align		4
        /*0000*/ 	.byte	0x04, 0x2f
        /*0002*/ 	.short	(.L_1 - .L_0)
	.align		4
.L_0:
        /*0004*/ 	.word	index@(_Z12VecAddKernelPiS_S_l)
        /*0008*/ 	.word	0x0000000c


	//----- nvinfo : EIATTR_FRAME_SIZE
	.align		4
.L_1:
        /*000c*/ 	.byte	0x04, 0x11
        /*000e*/ 	.short	(.L_3 - .L_2)
	.align		4
.L_2:
        /*0010*/ 	.word	index@(_Z12VecAddKernelPiS_S_l)
        /*0014*/ 	.word	0x00000000


	//----- nvinfo : EIATTR_MIN_STACK_SIZE
	.align		4
.L_3:
        /*0018*/ 	.byte	0x04, 0x12
        /*001a*/ 	.short	(.L_5 - .L_4)
	.align		4
.L_4:
        /*001c*/ 	.word	index@(_Z12VecAddKernelPiS_S_l)
        /*0020*/ 	.word	0x00000000
.L_5:


//--------------------- .nv.compat                --------------------------
	.section	.nv.compat,"",@"SHT_CUDA_COMPAT_INFO"
	.align	4
        /*0000*/ 	.byte	0x02, 0x09, 0x00, 0x00, 0x02, 0x02, 0x01, 0x00, 0x02, 0x05, 0x05, 0x00, 0x03, 0x07, 0x01, 0x01
        /*0010*/ 	.byte	0x02, 0x03, 0x00, 0x00, 0x02, 0x06, 0x01, 0x00, 0x04, 0x0b, 0x08, 0x00, 0x09, 0x00, 0x00, 0x00
        /*0020*/ 	.byte	0x00, 0x00, 0x00, 0x00


//--------------------- .nv.info._Z12VecAddKernelPiS_S_l --------------------------
	.section	.nv.info._Z12VecAddKernelPiS_S_l,"",@"SHT_CUDA_INFO"
	.sectionflags	@""
	.align	4


	//----- nvinfo : EIATTR_CUDA_API_VERSION
	.align		4
        /*0000*/ 	.byte	0x04, 0x37
        /*0002*/ 	.short	(.L_7 - .L_6)
.L_6:
        /*0004*/ 	.word	0x00000082


	//----- nvinfo : EIATTR_KPARAM_INFO
	.align		4
.L_7:
        /*0008*/ 	.byte	0x04, 0x17
        /*000a*/ 	.short	(.L_9 - .L_8)
.L_8:
        /*000c*/ 	.word	0x00000000
        /*0010*/ 	.short	0x0003
        /*0012*/ 	.short	0x0018
        /*0014*/ 	.byte	0x00, 0xf0, 0x21, 0x00


	//----- nvinfo : EIATTR_KPARAM_INFO
	.align		4
.L_9:
        /*0018*/ 	.byte	0x04, 0x17
        /*001a*/ 	.short	(.L_11 - .L_10)
.L_10:
        /*001c*/ 	.word	0x00000000
        /*0020*/ 	.short	0x0002
        /*0022*/ 	.short	0x0010
        /*0024*/ 	.byte	0x00, 0xf5, 0x21, 0x00


	//----- nvinfo : EIATTR_KPARAM_INFO
	.align		4
.L_11:
        /*0028*/ 	.byte	0x04, 0x17
        /*002a*/ 	.short	(.L_13 - .L_12)
.L_12:
        /*002c*/ 	.word	0x00000000
        /*0030*/ 	.short	0x0001
        /*0032*/ 	.short	0x0008
        /*0034*/ 	.byte	0x00, 0xf5, 0x21, 0x00


	//----- nvinfo : EIATTR_KPARAM_INFO
	.align		4
.L_13:
        /*0038*/ 	.byte	0x04, 0x17
        /*003a*/ 	.short	(.L_15 - .L_14)
.L_14:
        /*003c*/ 	.word	0x00000000
        /*0040*/ 	.short	0x0000
        /*0042*/ 	.short	0x0000
        /*0044*/ 	.byte	0x00, 0xf5, 0x21, 0x00


	//----- nvinfo : EIATTR_SPARSE_MMA_MASK
	.align		4
.L_15:
        /*0048*/ 	.byte	0x03, 0x50
        /*004a*/ 	.short	0x0000


	//----- nvinfo : EIATTR_MAXREG_COUNT
	.align		4
        /*004c*/ 	.byte	0x03, 0x1b
        /*004e*/ 	.short	0x00ff


	//----- nvinfo : EIATTR_MERCURY_ISA_VERSION
	.align		4
        /*0050*/ 	.byte	0x03, 0x5f
        /*0052*/ 	.short	0x0101


	//----- nvinfo : EIATTR_VRC_CTA_INIT_COUNT
	.align		4
        /*0054*/ 	.byte	0x02, 0x4a
	.zero		1
	.zero		1


	//----- nvinfo : EIATTR_EXIT_INSTR_OFFSETS
	.align		4
        /*0058*/ 	.byte	0x04, 0x1c
        /*005a*/ 	.short	(.L_17 - .L_16)


	//   ....[0]....
.L_16:
        /*005c*/ 	.word	0x00000100


	//----- nvinfo : EIATTR_CBANK_PARAM_SIZE
	.align		4
.L_17:
        /*0060*/ 	.byte	0x03, 0x19
        /*0062*/ 	.short	0x0020


	//----- nvinfo : EIATTR_PARAM_CBANK
	.align		4
        /*0064*/ 	.byte	0x04, 0x0a
        /*0066*/ 	.short	(.L_19 - .L_18)
	.align		4
.L_18:
        /*0068*/ 	.word	index@(.nv.constant0._Z12VecAddKernelPiS_S_l)
        /*006c*/ 	.short	0x0380
        /*006e*/ 	.short	0x0020


	//----- nvinfo : EIATTR_SW_WAR
	.align		4
.L_19:
        /*0070*/ 	.byte	0x04, 0x36
        /*0072*/ 	.short	(.L_21 - .L_20)
.L_20:
        /*0074*/ 	.word	0x00000008
.L_21:


//--------------------- .nv.callgraph             --------------------------
	.section	.nv.callgraph,"",@"SHT_CUDA_CALLGRAPH"
	.align	4
	.sectionentsize	8
	.align		4
        /*0000*/ 	.word	0x00000000
	.align		4
        /*0004*/ 	.word	0xffffffff
	.align		4
        /*0008*/ 	.word	0x00000000
	.align		4
        /*000c*/ 	.word	0xfffffffe
	.align		4
        /*0010*/ 	.word	0x00000000
	.align		4
        /*0014*/ 	.word	0xfffffffd
	.align		4
        /*0018*/ 	.word	0x00000000
	.align		4
        /*001c*/ 	.word	0xfffffffc


//--------------------- .text._Z12VecAddKernelPiS_S_l --------------------------
	.section	.text._Z12VecAddKernelPiS_S_l,"ax",@progbits
	.align	128
        .global         _Z12VecAddKernelPiS_S_l
        .type           _Z12VecAddKernelPiS_S_l,@function
        .size           _Z12VecAddKernelPiS_S_l,(.L_x_1 - _Z12VecAddKernelPiS_S_l)
        .other          _Z12VecAddKernelPiS_S_l,@"STO_CUDA_ENTRY STV_DEFAULT"
_Z12VecAddKernelPiS_S_l:
.text._Z12VecAddKernelPiS_S_l:
[----:B------:R-:W-:Y:S01]  /*0000*/  LDC R1, c[0x0][0x37c] ;  /* 0x0000df00ff017b82 */ /* 0x000fe20000000800 */
[----:B------:R-:W0:Y:S07]  /*0010*/  S2R R9, SR_CTAID.X ;  /* 0x0000000000097919 */ /* 0x000e2e0000002500 */
[----:B------:R-:W1:Y:S01]  /*0020*/  LDC.64 R2, c[0x0][0x380] ;  /* 0x0000e000ff027b82 */ /* 0x000e620000000a00 */
[----:B------:R-:W0:Y:S01]  /*0030*/  LDCU UR6, c[0x0][0x360] ;  /* 0x00006c00ff0677ac */ /* 0x000e220008000800 */
[----:B------:R-:W0:Y:S01]  /*0040*/  S2R R0, SR_TID.X ;  /* 0x0000000000007919 */ /* 0x000e220000002100 */
[----:B------:R-:W2:Y:S05]  /*0050*/  LDCU.64 UR4, c[0x0][0x358] ;  /* 0x00006b00ff0477ac */ /* 0x000eaa0008000a00 */
[----:B------:R-:W3:Y:S08]  /*0060*/  LDC.64 R4, c[0x0][0x388] ;  /* 0x0000e200ff047b82 */ /* 0x000ef00000000a00 */
[----:B------:R-:W4:Y:S01]  /*0070*/  LDC.64 R6, c[0x0][0x390] ;  /* 0x0000e400ff067b82 */ /* 0x000f220000000a00 */
[----:B0-----:R-:W-:-:S04]  /*0080*/  IMAD R9, R9, UR6, R0 ;  /* 0x0000000609097c24 */ /* 0x001fc8000f8e0200 */
[----:B-1----:R-:W-:-:S04]  /*0090*/  IMAD.WIDE R2, R9, 0x4, R2 ;  /* 0x0000000409027825 */ /* 0x002fc800078e0202 */
[C---:B---3--:R-:W-:Y:S02]  /*00a0*/  IMAD.WIDE R4, R9.reuse, 0x4, R4 ;  /* 0x0000000409047825 */ /* 0x048fe400078e0204 */
[----:B--2---:R-:W2:Y:S04]  /*00b0*/  LDG.E R2, desc[UR4][R2.64] ;  /* 0x0000000402027981 */ /* 0x004ea8000c1e1900 */
[----:B------:R-:W2:Y:S01]  /*00c0*/  LDG.E R5, desc[UR4][R4.64] ;  /* 0x0000000404057981 */ /* 0x000ea2000c1e1900 */
[----:B----4-:R-:W-:Y:S01]  /*00d0*/  IMAD.WIDE R6, R9, 0x4, R6 ;  /* 0x0000000409067825 */ /* 0x010fe200078e0206 */
[----:B--2---:R-:W-:-:S05]  /*00e0*/  IADD3 R9, PT, PT, R2, R5, RZ ;  /* 0x0000000502097210 */ /* 0x004fca0007ffe0ff */
[----:B------:R-:W-:Y:S01]  /*00f0*/  STG.E desc[UR4][R6.64], R9 ;  /* 0x0000000906007986 */ /* 0x000fe2000c101904 */
[----:B------:R-:W-:Y:S05]  /*0100*/  EXIT ;  /* 0x000000000000794d */ /* 0x000fea0003800000 */
.L_x_0:
[----:B------:R-:W-:-:S00]  /*0110*/  BRA `(.L_x_0) ;  /* 0xfffffffc00fc7947 */ /* 0x000fc0000383ffff */
[----:B------:R-:W-:-:S00]  /*0120*/  NOP ;  /* 0x0000000000007918 */ /* 0x000fc00000000000 */
        /* <DEDUP_REMOVED lines=13> */
.L_x_1:


//--------------------- .nv.shared.reserved.0     --------------------------
	.section	.nv.shared.reserved.0,"aw",@nobits
	.weak		__nv_reservedSMEM_offset_0_alias
	.size		__nv_reservedSMEM_offset_0_alias, 0, 64
	.other		__nv_reservedSMEM_offset_0_alias,@"STO_CUDA_RESERVED_SHARED STV_DEFAULT"
__nv_reservedSMEM_offset_0_alias:
	.zero		0
	.zero		64


//--------------------- .nv.constant0._Z12VecAddKernelPiS_S_l --------------------------
	.section	.nv.constant0._Z12VecAddKernelPiS_S_l,"a",@progbits
	.sectionflags	@""
	.align	4
.nv.constant0._Z12VecAddKernelPiS_S_l:
	.zero		928


//--------------------- SYMBOLS --------------------------

	.type		.nv.reservedSmem.offset0,@object
	.size		.nv.reservedSmem.offset0,0x4
